//
// Generated by NVIDIA NVVM Compiler
//
// Compiler Build ID: CL-36424714
// Cuda compilation tools, release 13.0, V13.0.88
// Based on NVVM 20.0.0
//

.version 9.0
.target sm_100
.address_size 64

	// .globl	_Z9vectorAddPKiS0_Pii

.visible .entry _Z9vectorAddPKiS0_Pii(
	.param .u64 .ptr .align 1 _Z9vectorAddPKiS0_Pii_param_0,
	.param .u64 .ptr .align 1 _Z9vectorAddPKiS0_Pii_param_1,
	.param .u64 .ptr .align 1 _Z9vectorAddPKiS0_Pii_param_2,
	.param .u32 _Z9vectorAddPKiS0_Pii_param_3
)
{
	.reg .pred 	%p<2>;
	.reg .b32 	%r<9>;
	.reg .b64 	%rd<11>;

	ld.param.u64 	%rd1, [_Z9vectorAddPKiS0_Pii_param_0];
	ld.param.u64 	%rd2, [_Z9vectorAddPKiS0_Pii_param_1];
	ld.param.u64 	%rd3, [_Z9vectorAddPKiS0_Pii_param_2];
	ld.param.u32 	%r2, [_Z9vectorAddPKiS0_Pii_param_3];
	mov.u32 	%r3, %ctaid.x;
	mov.u32 	%r4, %ntid.x;
	mov.u32 	%r5, %tid.x;
	mad.lo.s32 	%r1, %r3, %r4, %r5;
	setp.ge.u32 	%p1, %r1, %r2;
	@%p1 bra 	$L__BB0_2;
	cvta.to.global.u64 	%rd4, %rd1;
	cvta.to.global.u64 	%rd5, %rd2;
	cvta.to.global.u64 	%rd6, %rd3;
	mul.wide.u32 	%rd7, %r1, 4;
	add.s64 	%rd8, %rd4, %rd7;
	ld.global.nc.u32 	%r6, [%rd8];
	add.s64 	%rd9, %rd5, %rd7;
	ld.global.nc.u32 	%r7, [%rd9];
	add.s32 	%r8, %r7, %r6;
	add.s64 	%rd10, %rd6, %rd7;
	st.global.u32 	[%rd10], %r8;
$L__BB0_2:
	ret;

}


// ===== COMPILED SASS (sm_100) =====

	.target	sm_100

	.elftype	@"ET_EXEC"


//--------------------- .note.nv.tkinfo           --------------------------
	.section	.note.nv.tkinfo,"",@"SHT_NOTE"
	.sectionflags	@"SHF_NOTE_NV_TKINFO"
	.tkinfo
        /*0018*/ 	.word	0x00000002
        /*0030*/ 	.string	""
        /*0030*/ 	.string	"ptxas"
        /*0030*/ 	.string	"Cuda compilation tools, release 13.0, V13.0.88"
        /*0030*/ 	.string	"Build cuda_13.0.r13.0/compiler.36424714_0"
        /*0030*/ 	.string	"-arch sm_100 -m 64 "



//--------------------- .note.nv.cuinfo           --------------------------
	.section	.note.nv.cuinfo,"",@"SHT_NOTE"
	.sectionflags	@"SHF_NOTE_NV_CUINFO"
        /*0018*/ 	.short	0x0002
        /*001a*/ 	.short	0x0064
        /*001c*/ 	.short	0x0082
	.zero		2


//--------------------- .nv.info                  --------------------------
	.section	.nv.info,"",@"SHT_CUDA_INFO"
	.align	4


	//----- nvinfo : EIATTR_REGCOUNT
	.align		4
        /*0000*/ 	.byte	0x04, 0x2f
        /*0002*/ 	.short	(.L_1 - .L_0)
	.align		4
.L_0:
        /*0004*/ 	.word	index@(_Z9vectorAddPKiS0_Pii)
        /*0008*/ 	.word	0x0000000c


	//----- nvinfo : EIATTR_FRAME_SIZE
	.align		4
.L_1:
        /*000c*/ 	.byte	0x04, 0x11
        /*000e*/ 	.short	(.L_3 - .L_2)
	.align		4
.L_2:
        /*0010*/ 	.word	index@(_Z9vectorAddPKiS0_Pii)
        /*0014*/ 	.word	0x00000000


	//----- nvinfo : EIATTR_MIN_STACK_SIZE
	.align		4
.L_3:
        /*0018*/ 	.byte	0x04, 0x12
        /*001a*/ 	.short	(.L_5 - .L_4)
	.align		4
.L_4:
        /*001c*/ 	.word	index@(_Z9vectorAddPKiS0_Pii)
        /*0020*/ 	.word	0x00000000
.L_5:


//--------------------- .nv.compat                --------------------------
	.section	.nv.compat,"",@"SHT_CUDA_COMPAT_INFO"
	.align	4
        /*0000*/ 	.byte	0x02, 0x09, 0x00, 0x00, 0x02, 0x02, 0x01, 0x00, 0x02, 0x05, 0x05, 0x00, 0x03, 0x07, 0x01, 0x01
        /*0010*/ 	.byte	0x02, 0x03, 0x00, 0x00, 0x02, 0x06, 0x01, 0x00, 0x04, 0x0b, 0x08, 0x00, 0x09, 0x00, 0x00, 0x00
        /*0020*/ 	.byte	0x00, 0x00, 0x00, 0x00


//--------------------- .nv.info._Z9vectorAddPKiS0_Pii --------------------------
	.section	.nv.info._Z9vectorAddPKiS0_Pii,"",@"SHT_CUDA_INFO"
	.sectionflags	@""
	.align	4


	//----- nvinfo : EIATTR_CUDA_API_VERSION
	.align		4
        /*0000*/ 	.byte	0x04, 0x37
        /*0002*/ 	.short	(.L_7 - .L_6)
.L_6:
        /*0004*/ 	.word	0x00000082


	//----- nvinfo : EIATTR_KPARAM_INFO
	.align		4
.L_7:
        /*0008*/ 	.byte	0x04, 0x17
        /*000a*/ 	.short	(.L_9 - .L_8)
.L_8:
        /*000c*/ 	.word	0x00000000
        /*0010*/ 	.short	0x0003
        /*0012*/ 	.short	0x0018
        /*0014*/ 	.byte	0x00, 0xf0, 0x11, 0x00


	//----- nvinfo : EIATTR_KPARAM_INFO
	.align		4
.L_9:
        /*0018*/ 	.byte	0x04, 0x17
        /*001a*/ 	.short	(.L_11 - .L_10)
.L_10:
        /*001c*/ 	.word	0x00000000
        /*0020*/ 	.short	0x0002
        /*0022*/ 	.short	0x0010
        /*0024*/ 	.byte	0x00, 0xf5, 0x21, 0x00


	//----- nvinfo : EIATTR_KPARAM_INFO
	.align		4
.L_11:
        /*0028*/ 	.byte	0x04, 0x17
        /*002a*/ 	.short	(.L_13 - .L_12)
.L_12:
        /*002c*/ 	.word	0x00000000
        /*0030*/ 	.short	0x0001
        /*0032*/ 	.short	0x0008
        /*0034*/ 	.byte	0x00, 0xf5, 0x21, 0x00


	//----- nvinfo : EIATTR_KPARAM_INFO
	.align		4
.L_13:
        /*0038*/ 	.byte	0x04, 0x17
        /*003a*/ 	.short	(.L_15 - .L_14)
.L_14:
        /*003c*/ 	.word	0x00000000
        /*0040*/ 	.short	0x0000
        /*0042*/ 	.short	0x0000
        /*0044*/ 	.byte	0x00, 0xf5, 0x21, 0x00


	//----- nvinfo : EIATTR_SPARSE_MMA_MASK
	.align		4
.L_15:
        /*0048*/ 	.byte	0x03, 0x50
        /*004a*/ 	.short	0x0000


	//----- nvinfo : EIATTR_MAXREG_COUNT
	.align		4
        /*004c*/ 	.byte	0x03, 0x1b
        /*004e*/ 	.short	0x00ff


	//----- nvinfo : EIATTR_MERCURY_ISA_VERSION
	.align		4
        /*0050*/ 	.byte	0x03, 0x5f
        /*0052*/ 	.short	0x0101


	//----- nvinfo : EIATTR_VRC_CTA_INIT_COUNT
	.align		4
        /*0054*/ 	.byte	0x02, 0x4a
	.zero		1
	.zero		1


	//----- nvinfo : EIATTR_EXIT_INSTR_OFFSETS
	.align		4
        /*0058*/ 	.byte	0x04, 0x1c
        /*005a*/ 	.short	(.L_17 - .L_16)


	//   ....[0]....
.L_16:
        /*005c*/ 	.word	0x00000070


	//   ....[1]....
        /*0060*/ 	.word	0x00000130


	//----- nvinfo : EIATTR_CBANK_PARAM_SIZE
	.align		4
.L_17:
        /*0064*/ 	.byte	0x03, 0x19
        /*0066*/ 	.short	0x001c


	//----- nvinfo : EIATTR_PARAM_CBANK
	.align		4
        /*0068*/ 	.byte	0x04, 0x0a
        /*006a*/ 	.short	(.L_19 - .L_18)
	.align		4
.L_18:
        /*006c*/ 	.word	index@(.nv.constant0._Z9vectorAddPKiS0_Pii)
        /*0070*/ 	.short	0x0380
        /*0072*/ 	.short	0x001c


	//----- nvinfo : EIATTR_SW_WAR
	.align		4
.L_19:
        /*0074*/ 	.byte	0x04, 0x36
        /*0076*/ 	.short	(.L_21 - .L_20)
.L_20:
        /*0078*/ 	.word	0x00000008
.L_21:


//--------------------- .nv.callgraph             --------------------------
	.section	.nv.callgraph,"",@"SHT_CUDA_CALLGRAPH"
	.align	4
	.sectionentsize	8
	.align		4
        /*0000*/ 	.word	0x00000000
	.align		4
        /*0004*/ 	.word	0xffffffff
	.align		4
        /*0008*/ 	.word	0x00000000
	.align		4
        /*000c*/ 	.word	0xfffffffe
	.align		4
        /*0010*/ 	.word	0x00000000
	.align		4
        /*0014*/ 	.word	0xfffffffd
	.align		4
        /*0018*/ 	.word	0x00000000
	.align		4
        /*001c*/ 	.word	0xfffffffc


//--------------------- .text._Z9vectorAddPKiS0_Pii --------------------------
	.section	.text._Z9vectorAddPKiS0_Pii,"ax",@progbits
	.align	128
        .global         _Z9vectorAddPKiS0_Pii
        .type           _Z9vectorAddPKiS0_Pii,@function
        .size           _Z9vectorAddPKiS0_Pii,(.L_x_1 - _Z9vectorAddPKiS0_Pii)
        .other          _Z9vectorAddPKiS0_Pii,@"STO_CUDA_ENTRY STV_DEFAULT"
_Z9vectorAddPKiS0_Pii:
.text._Z9vectorAddPKiS0_Pii:
[----:B------:R-:W-:Y:S01]  /*0000*/  LDC R1, c[0x0][0x37c] ;  /* 0x0000df00ff017b82 */ /* 0x000fe20000000800 */
[----:B------:R-:W0:Y:S07]  /*0010*/  S2R R0, SR_TID.X ;  /* 0x0000000000007919 */ /* 0x000e2e0000002100 */
[----:B------:R-:W0:Y:S01]  /*0020*/  S2UR UR4, SR_CTAID.X ;  /* 0x00000000000479c3 */ /* 0x000e220000002500 */
[----:B------:R-:W1:Y:S07]  /*0030*/  LDCU UR5, c[0x0][0x398] ;  /* 0x00007300ff0577ac */ /* 0x000e6e0008000800 */
[----:B------:R-:W0:Y:S02]  /*0040*/  LDC R9, c[0x0][0x360] ;  /* 0x0000d800ff097b82 */ /* 0x000e240000000800 */
[----:B0-----:R-:W-:-:S05]  /*0050*/  IMAD R9, R9, UR4, R0 ;  /* 0x0000000409097c24 */ /* 0x001fca000f8e0200 */
[----:B-1----:R-:W-:-:S13]  /*0060*/  ISETP.GE.U32.AND P0, PT, R9, UR5, PT ;  /* 0x0000000509007c0c */ /* 0x002fda000bf06070 */
[----:B------:R-:W-:Y:S05]  /*0070*/  @P0 EXIT ;  /* 0x000000000000094d */ /* 0x000fea0003800000 */
[----:B------:R-:W0:Y:S01]  /*0080*/  LDC.64 R2, c[0x0][0x380] ;  /* 0x0000e000ff027b82 */ /* 0x000e220000000a00 */
[----:B------:R-:W1:Y:S07]  /*0090*/  LDCU.64 UR4, c[0x0][0x358] ;  /* 0x00006b00ff0477ac */ /* 0x000e6e0008000a00 */
[----:B------:R-:W2:Y:S08]  /*00a0*/  LDC.64 R4, c[0x0][0x388] ;  /* 0x0000e200ff047b82 */ /* 0x000eb00000000a00 */
[----:B------:R-:W3:Y:S01]  /*00b0*/  LDC.64 R6, c[0x0][0x390] ;  /* 0x0000e400ff067b82 */ /* 0x000ee20000000a00 */
[----:B0-----:R-:W-:-:S06]  /*00c0*/  IMAD.WIDE.U32 R2, R9, 0x4, R2 ;  /* 0x0000000409027825 */ /* 0x001fcc00078e0002 */
[----:B-1----:R-:W4:Y:S01]  /*00d0*/  LDG.E.CONSTANT R2, desc[UR4][R2.64] ;  /* 0x0000000402027981 */ /* 0x002f22000c1e9900 */
[----:B--2---:R-:W-:-:S06]  /*00e0*/  IMAD.WIDE.U32 R4, R9, 0x4, R4 ;  /* 0x0000000409047825 */ /* 0x004fcc00078e0004 */
[----:B------:R-:W4:Y:S01]  /*00f0*/  LDG.E.CONSTANT R5, desc[UR4][R4.64] ;  /* 0x0000000404057981 */ /* 0x000f22000c1e9900 */
[----:B---3--:R-:W-:Y:S01]  /*0100*/  IMAD.WIDE.U32 R6, R9, 0x4, R6 ;  /* 0x0000000409067825 */ /* 0x008fe200078e0006 */
[----:B----4-:R-:W-:-:S05]  /*0110*/  IADD3 R9, PT, PT, R2, R5, RZ ;  /* 0x0000000502097210 */ /* 0x010fca0007ffe0ff */
[----:B------:R-:W-:Y:S01]  /*0120*/  STG.E desc[UR4][R6.64], R9 ;  /* 0x0000000906007986 */ /* 0x000fe2000c101904 */
[----:B------:R-:W-:Y:S05]  /*0130*/  EXIT ;  /* 0x000000000000794d */ /* 0x000fea0003800000 */
.L_x_0:
[----:B------:R-:W-:-:S00]  /*0140*/  BRA `(.L_x_0) ;  /* 0xfffffffc00fc7947 */ /* 0x000fc0000383ffff */
[----:B------:R-:W-:-:S00]  /*0150*/  NOP ;  /* 0x0000000000007918 */ /* 0x000fc00000000000 */
        /* <DEDUP_REMOVED lines=10> */
.L_x_1:


//--------------------- .nv.shared.reserved.0     --------------------------
	.section	.nv.shared.reserved.0,"aw",@nobits
	.weak		__nv_reservedSMEM_offset_0_alias
	.size		__nv_reservedSMEM_offset_0_alias, 0, 64
	.other		__nv_reservedSMEM_offset_0_alias,@"STO_CUDA_RESERVED_SHARED STV_DEFAULT"
__nv_reservedSMEM_offset_0_alias:
	.zero		0
	.zero		64


//--------------------- .nv.constant0._Z9vectorAddPKiS0_Pii --------------------------
	.section	.nv.constant0._Z9vectorAddPKiS0_Pii,"a",@progbits
	.sectionflags	@""
	.align	4
.nv.constant0._Z9vectorAddPKiS0_Pii:
	.zero		924


//--------------------- SYMBOLS --------------------------

	.type		.nv.reservedSmem.offset0,@object
	.size		.nv.reservedSmem.offset0,0x4
